//
// Generated by NVIDIA NVVM Compiler
//
// Compiler Build ID: CL-36424714
// Cuda compilation tools, release 13.0, V13.0.88
// Based on NVVM 20.0.0
//

.version 9.0
.target sm_100
.address_size 64

	// .globl	_Z19matrix_multiply_gpuPiS_S_iii

.visible .entry _Z19matrix_multiply_gpuPiS_S_iii(
	.param .u64 .ptr .align 1 _Z19matrix_multiply_gpuPiS_S_iii_param_0,
	.param .u64 .ptr .align 1 _Z19matrix_multiply_gpuPiS_S_iii_param_1,
	.param .u64 .ptr .align 1 _Z19matrix_multiply_gpuPiS_S_iii_param_2,
	.param .u32 _Z19matrix_multiply_gpuPiS_S_iii_param_3,
	.param .u32 _Z19matrix_multiply_gpuPiS_S_iii_param_4,
	.param .u32 _Z19matrix_multiply_gpuPiS_S_iii_param_5
)
{
	.reg .pred 	%p<13>;
	.reg .b32 	%r<107>;
	.reg .b64 	%rd<53>;

	ld.param.u64 	%rd7, [_Z19matrix_multiply_gpuPiS_S_iii_param_0];
	ld.param.u64 	%rd8, [_Z19matrix_multiply_gpuPiS_S_iii_param_1];
	ld.param.u64 	%rd6, [_Z19matrix_multiply_gpuPiS_S_iii_param_2];
	ld.param.u32 	%r32, [_Z19matrix_multiply_gpuPiS_S_iii_param_3];
	ld.param.u32 	%r30, [_Z19matrix_multiply_gpuPiS_S_iii_param_4];
	ld.param.u32 	%r31, [_Z19matrix_multiply_gpuPiS_S_iii_param_5];
	cvta.to.global.u64 	%rd1, %rd8;
	cvta.to.global.u64 	%rd2, %rd7;
	mov.u32 	%r33, %ctaid.y;
	mov.u32 	%r34, %ntid.y;
	mov.u32 	%r35, %tid.y;
	mad.lo.s32 	%r1, %r33, %r34, %r35;
	mov.u32 	%r36, %ctaid.x;
	mov.u32 	%r37, %ntid.x;
	mov.u32 	%r38, %tid.x;
	mad.lo.s32 	%r2, %r36, %r37, %r38;
	setp.ge.s32 	%p1, %r1, %r32;
	setp.ge.s32 	%p2, %r2, %r31;
	or.pred  	%p3, %p1, %p2;
	@%p3 bra 	$L__BB0_14;
	setp.lt.s32 	%p4, %r30, 1;
	mov.b32 	%r106, 0;
	@%p4 bra 	$L__BB0_13;
	mul.lo.s32 	%r3, %r30, %r1;
	and.b32  	%r4, %r30, 7;
	setp.lt.u32 	%p5, %r30, 8;
	mov.b32 	%r101, 0;
	mov.u32 	%r106, %r101;
	@%p5 bra 	$L__BB0_5;
	and.b32  	%r101, %r30, 2147483640;
	neg.s32 	%r95, %r101;
	shl.b32 	%r7, %r31, 3;
	mul.wide.u32 	%rd9, %r3, 4;
	add.s64 	%rd10, %rd9, %rd2;
	add.s64 	%rd52, %rd10, 16;
	mov.b32 	%r106, 0;
	mul.wide.s32 	%rd13, %r31, 4;
	mov.u32 	%r94, %r2;
$L__BB0_4:
	.pragma "nounroll";
	ld.global.u32 	%r43, [%rd52+-16];
	mul.wide.s32 	%rd11, %r94, 4;
	add.s64 	%rd12, %rd1, %rd11;
	ld.global.u32 	%r44, [%rd12];
	mad.lo.s32 	%r45, %r44, %r43, %r106;
	ld.global.u32 	%r46, [%rd52+-12];
	add.s64 	%rd14, %rd12, %rd13;
	ld.global.u32 	%r47, [%rd14];
	mad.lo.s32 	%r48, %r47, %r46, %r45;
	ld.global.u32 	%r49, [%rd52+-8];
	add.s64 	%rd15, %rd14, %rd13;
	ld.global.u32 	%r50, [%rd15];
	mad.lo.s32 	%r51, %r50, %r49, %r48;
	ld.global.u32 	%r52, [%rd52+-4];
	add.s64 	%rd16, %rd15, %rd13;
	ld.global.u32 	%r53, [%rd16];
	mad.lo.s32 	%r54, %r53, %r52, %r51;
	ld.global.u32 	%r55, [%rd52];
	add.s64 	%rd17, %rd16, %rd13;
	ld.global.u32 	%r56, [%rd17];
	mad.lo.s32 	%r57, %r56, %r55, %r54;
	ld.global.u32 	%r58, [%rd52+4];
	add.s64 	%rd18, %rd17, %rd13;
	ld.global.u32 	%r59, [%rd18];
	mad.lo.s32 	%r60, %r59, %r58, %r57;
	ld.global.u32 	%r61, [%rd52+8];
	add.s64 	%rd19, %rd18, %rd13;
	ld.global.u32 	%r62, [%rd19];
	mad.lo.s32 	%r63, %r62, %r61, %r60;
	ld.global.u32 	%r64, [%rd52+12];
	add.s64 	%rd20, %rd19, %rd13;
	ld.global.u32 	%r65, [%rd20];
	mad.lo.s32 	%r106, %r65, %r64, %r63;
	add.s32 	%r95, %r95, 8;
	add.s32 	%r94, %r94, %r7;
	add.s64 	%rd52, %rd52, 32;
	setp.ne.s32 	%p6, %r95, 0;
	@%p6 bra 	$L__BB0_4;
$L__BB0_5:
	setp.eq.s32 	%p7, %r4, 0;
	@%p7 bra 	$L__BB0_13;
	and.b32  	%r17, %r30, 3;
	setp.lt.u32 	%p8, %r4, 4;
	@%p8 bra 	$L__BB0_8;
	add.s32 	%r67, %r101, %r3;
	mul.wide.u32 	%rd21, %r67, 4;
	add.s64 	%rd22, %rd2, %rd21;
	ld.global.u32 	%r68, [%rd22];
	mad.lo.s32 	%r69, %r101, %r31, %r2;
	mul.wide.s32 	%rd23, %r69, 4;
	add.s64 	%rd24, %rd1, %rd23;
	ld.global.u32 	%r70, [%rd24];
	mad.lo.s32 	%r71, %r70, %r68, %r106;
	cvt.u64.u32 	%rd25, %r3;
	cvt.u64.u32 	%rd26, %r101;
	add.s64 	%rd27, %rd26, %rd25;
	shl.b64 	%rd28, %rd27, 2;
	add.s64 	%rd29, %rd2, %rd28;
	ld.global.u32 	%r72, [%rd29+4];
	mul.wide.s32 	%rd30, %r31, 4;
	add.s64 	%rd31, %rd24, %rd30;
	ld.global.u32 	%r73, [%rd31];
	mad.lo.s32 	%r74, %r73, %r72, %r71;
	ld.global.u32 	%r75, [%rd29+8];
	add.s64 	%rd32, %rd31, %rd30;
	ld.global.u32 	%r76, [%rd32];
	mad.lo.s32 	%r77, %r76, %r75, %r74;
	ld.global.u32 	%r78, [%rd29+12];
	add.s64 	%rd33, %rd32, %rd30;
	ld.global.u32 	%r79, [%rd33];
	mad.lo.s32 	%r106, %r79, %r78, %r77;
	add.s32 	%r101, %r101, 4;
$L__BB0_8:
	setp.eq.s32 	%p9, %r17, 0;
	@%p9 bra 	$L__BB0_13;
	setp.eq.s32 	%p10, %r17, 1;
	@%p10 bra 	$L__BB0_11;
	add.s32 	%r81, %r101, %r3;
	mul.wide.u32 	%rd34, %r81, 4;
	add.s64 	%rd35, %rd2, %rd34;
	ld.global.u32 	%r82, [%rd35];
	mad.lo.s32 	%r83, %r101, %r31, %r2;
	mul.wide.s32 	%rd36, %r83, 4;
	add.s64 	%rd37, %rd1, %rd36;
	ld.global.u32 	%r84, [%rd37];
	mad.lo.s32 	%r85, %r84, %r82, %r106;
	cvt.u64.u32 	%rd38, %r3;
	cvt.u64.u32 	%rd39, %r101;
	add.s64 	%rd40, %rd39, %rd38;
	shl.b64 	%rd41, %rd40, 2;
	add.s64 	%rd42, %rd2, %rd41;
	ld.global.u32 	%r86, [%rd42+4];
	mul.wide.s32 	%rd43, %r31, 4;
	add.s64 	%rd44, %rd37, %rd43;
	ld.global.u32 	%r87, [%rd44];
	mad.lo.s32 	%r106, %r87, %r86, %r85;
	add.s32 	%r101, %r101, 2;
$L__BB0_11:
	and.b32  	%r88, %r30, 1;
	setp.eq.b32 	%p11, %r88, 1;
	not.pred 	%p12, %p11;
	@%p12 bra 	$L__BB0_13;
	add.s32 	%r89, %r101, %r3;
	mul.wide.u32 	%rd45, %r89, 4;
	add.s64 	%rd46, %rd2, %rd45;
	ld.global.u32 	%r90, [%rd46];
	mad.lo.s32 	%r91, %r101, %r31, %r2;
	mul.wide.s32 	%rd47, %r91, 4;
	add.s64 	%rd48, %rd1, %rd47;
	ld.global.u32 	%r92, [%rd48];
	mad.lo.s32 	%r106, %r92, %r90, %r106;
$L__BB0_13:
	mad.lo.s32 	%r93, %r31, %r1, %r2;
	cvta.to.global.u64 	%rd49, %rd6;
	mul.wide.s32 	%rd50, %r93, 4;
	add.s64 	%rd51, %rd49, %rd50;
	st.global.u32 	[%rd51], %r106;
$L__BB0_14:
	ret;

}


// ===== COMPILED SASS (sm_100) =====

	.target	sm_100

	.elftype	@"ET_EXEC"


//--------------------- .note.nv.tkinfo           --------------------------
	.section	.note.nv.tkinfo,"",@"SHT_NOTE"
	.sectionflags	@"SHF_NOTE_NV_TKINFO"
	.tkinfo
        /*0018*/ 	.word	0x00000002
        /*0030*/ 	.string	""
        /*0030*/ 	.string	"ptxas"
        /*0030*/ 	.string	"Cuda compilation tools, release 13.0, V13.0.88"
        /*0030*/ 	.string	"Build cuda_13.0.r13.0/compiler.36424714_0"
        /*0030*/ 	.string	"-arch sm_100 -m 64 "



//--------------------- .note.nv.cuinfo           --------------------------
	.section	.note.nv.cuinfo,"",@"SHT_NOTE"
	.sectionflags	@"SHF_NOTE_NV_CUINFO"
        /*0018*/ 	.short	0x0002
        /*001a*/ 	.short	0x0064
        /*001c*/ 	.short	0x0082
	.zero		2


//--------------------- .nv.info                  --------------------------
	.section	.nv.info,"",@"SHT_CUDA_INFO"
	.align	4


	//----- nvinfo : EIATTR_REGCOUNT
	.align		4
        /*0000*/ 	.byte	0x04, 0x2f
        /*0002*/ 	.short	(.L_1 - .L_0)
	.align		4
.L_0:
        /*0004*/ 	.word	index@(_Z19matrix_multiply_gpuPiS_S_iii)
        /*0008*/ 	.word	0x00000020


	//----- nvinfo : EIATTR_FRAME_SIZE
	.align		4
.L_1:
        /*000c*/ 	.byte	0x04, 0x11
        /*000e*/ 	.short	(.L_3 - .L_2)
	.align		4
.L_2:
        /*0010*/ 	.word	index@(_Z19matrix_multiply_gpuPiS_S_iii)
        /*0014*/ 	.word	0x00000000


	//----- nvinfo : EIATTR_MIN_STACK_SIZE
	.align		4
.L_3:
        /*0018*/ 	.byte	0x04, 0x12
        /*001a*/ 	.short	(.L_5 - .L_4)
	.align		4
.L_4:
        /*001c*/ 	.word	index@(_Z19matrix_multiply_gpuPiS_S_iii)
        /*0020*/ 	.word	0x00000000
.L_5:


//--------------------- .nv.compat                --------------------------
	.section	.nv.compat,"",@"SHT_CUDA_COMPAT_INFO"
	.align	4
        /*0000*/ 	.byte	0x02, 0x09, 0x00, 0x00, 0x02, 0x02, 0x01, 0x00, 0x02, 0x05, 0x05, 0x00, 0x03, 0x07, 0x01, 0x01
        /*0010*/ 	.byte	0x02, 0x03, 0x00, 0x00, 0x02, 0x06, 0x01, 0x00, 0x04, 0x0b, 0x08, 0x00, 0x09, 0x00, 0x00, 0x00
        /*0020*/ 	.byte	0x00, 0x00, 0x00, 0x00


//--------------------- .nv.info._Z19matrix_multiply_gpuPiS_S_iii --------------------------
	.section	.nv.info._Z19matrix_multiply_gpuPiS_S_iii,"",@"SHT_CUDA_INFO"
	.sectionflags	@""
	.align	4


	//----- nvinfo : EIATTR_CUDA_API_VERSION
	.align		4
        /*0000*/ 	.byte	0x04, 0x37
        /*0002*/ 	.short	(.L_7 - .L_6)
.L_6:
        /*0004*/ 	.word	0x00000082


	//----- nvinfo : EIATTR_KPARAM_INFO
	.align		4
.L_7:
        /*0008*/ 	.byte	0x04, 0x17
        /*000a*/ 	.short	(.L_9 - .L_8)
.L_8:
        /*000c*/ 	.word	0x00000000
        /*0010*/ 	.short	0x0005
        /*0012*/ 	.short	0x0020
        /*0014*/ 	.byte	0x00, 0xf0, 0x11, 0x00


	//----- nvinfo : EIATTR_KPARAM_INFO
	.align		4
.L_9:
        /*0018*/ 	.byte	0x04, 0x17
        /*001a*/ 	.short	(.L_11 - .L_10)
.L_10:
        /*001c*/ 	.word	0x00000000
        /*0020*/ 	.short	0x0004
        /*0022*/ 	.short	0x001c
        /*0024*/ 	.byte	0x00, 0xf0, 0x11, 0x00


	//----- nvinfo : EIATTR_KPARAM_INFO
	.align		4
.L_11:
        /*0028*/ 	.byte	0x04, 0x17
        /*002a*/ 	.short	(.L_13 - .L_12)
.L_12:
        /*002c*/ 	.word	0x00000000
        /*0030*/ 	.short	0x0003
        /*0032*/ 	.short	0x0018
        /*0034*/ 	.byte	0x00, 0xf0, 0x11, 0x00


	//----- nvinfo : EIATTR_KPARAM_INFO
	.align		4
.L_13:
        /*0038*/ 	.byte	0x04, 0x17
        /*003a*/ 	.short	(.L_15 - .L_14)
.L_14:
        /*003c*/ 	.word	0x00000000
        /*0040*/ 	.short	0x0002
        /*0042*/ 	.short	0x0010
        /*0044*/ 	.byte	0x00, 0xf5, 0x21, 0x00


	//----- nvinfo : EIATTR_KPARAM_INFO
	.align		4
.L_15:
        /*0048*/ 	.byte	0x04, 0x17
        /*004a*/ 	.short	(.L_17 - .L_16)
.L_16:
        /*004c*/ 	.word	0x00000000
        /*0050*/ 	.short	0x0001
        /*0052*/ 	.short	0x0008
        /*0054*/ 	.byte	0x00, 0xf5, 0x21, 0x00


	//----- nvinfo : EIATTR_KPARAM_INFO
	.align		4
.L_17:
        /*0058*/ 	.byte	0x04, 0x17
        /*005a*/ 	.short	(.L_19 - .L_18)
.L_18:
        /*005c*/ 	.word	0x00000000
        /*0060*/ 	.short	0x0000
        /*0062*/ 	.short	0x0000
        /*0064*/ 	.byte	0x00, 0xf5, 0x21, 0x00


	//----- nvinfo : EIATTR_SPARSE_MMA_MASK
	.align		4
.L_19:
        /*0068*/ 	.byte	0x03, 0x50
        /*006a*/ 	.short	0x0000


	//----- nvinfo : EIATTR_MAXREG_COUNT
	.align		4
        /*006c*/ 	.byte	0x03, 0x1b
        /*006e*/ 	.short	0x00ff


	//----- nvinfo : EIATTR_MERCURY_ISA_VERSION
	.align		4
        /*0070*/ 	.byte	0x03, 0x5f
        /*0072*/ 	.short	0x0101


	//----- nvinfo : EIATTR_VRC_CTA_INIT_COUNT
	.align		4
        /*0074*/ 	.byte	0x02, 0x4a
	.zero		1
	.zero		1


	//----- nvinfo : EIATTR_EXIT_INSTR_OFFSETS
	.align		4
        /*0078*/ 	.byte	0x04, 0x1c
        /*007a*/ 	.short	(.L_21 - .L_20)


	//   ....[0]....
.L_20:
        /*007c*/ 	.word	0x000000d0


	//   ....[1]....
        /*0080*/ 	.word	0x000008e0


	//----- nvinfo : EIATTR_CBANK_PARAM_SIZE
	.align		4
.L_21:
        /*0084*/ 	.byte	0x03, 0x19
        /*0086*/ 	.short	0x0024


	//----- nvinfo : EIATTR_PARAM_CBANK
	.align		4
        /*0088*/ 	.byte	0x04, 0x0a
        /*008a*/ 	.short	(.L_23 - .L_22)
	.align		4
.L_22:
        /*008c*/ 	.word	index@(.nv.constant0._Z19matrix_multiply_gpuPiS_S_iii)
        /*0090*/ 	.short	0x0380
        /*0092*/ 	.short	0x0024


	//----- nvinfo : EIATTR_SW_WAR
	.align		4
.L_23:
        /*0094*/ 	.byte	0x04, 0x36
        /*0096*/ 	.short	(.L_25 - .L_24)
.L_24:
        /*0098*/ 	.word	0x00000008
.L_25:


//--------------------- .nv.callgraph             --------------------------
	.section	.nv.callgraph,"",@"SHT_CUDA_CALLGRAPH"
	.align	4
	.sectionentsize	8
	.align		4
        /*0000*/ 	.word	0x00000000
	.align		4
        /*0004*/ 	.word	0xffffffff
	.align		4
        /*0008*/ 	.word	0x00000000
	.align		4
        /*000c*/ 	.word	0xfffffffe
	.align		4
        /*0010*/ 	.word	0x00000000
	.align		4
        /*0014*/ 	.word	0xfffffffd
	.align		4
        /*0018*/ 	.word	0x00000000
	.align		4
        /*001c*/ 	.word	0xfffffffc


//--------------------- .text._Z19matrix_multiply_gpuPiS_S_iii --------------------------
	.section	.text._Z19matrix_multiply_gpuPiS_S_iii,"ax",@progbits
	.align	128
        .global         _Z19matrix_multiply_gpuPiS_S_iii
        .type           _Z19matrix_multiply_gpuPiS_S_iii,@function
        .size           _Z19matrix_multiply_gpuPiS_S_iii,(.L_x_5 - _Z19matrix_multiply_gpuPiS_S_iii)
        .other          _Z19matrix_multiply_gpuPiS_S_iii,@"STO_CUDA_ENTRY STV_DEFAULT"
_Z19matrix_multiply_gpuPiS_S_iii:
.text._Z19matrix_multiply_gpuPiS_S_iii:
[----:B------:R-:W-:Y:S01]  /*0000*/  LDC R1, c[0x0][0x37c] ;  /* 0x0000df00ff017b82 */ /* 0x000fe20000000800 */
[----:B------:R-:W0:Y:S07]  /*0010*/  S2R R5, SR_TID.X ;  /* 0x0000000000057919 */ /* 0x000e2e0000002100 */
[----:B------:R-:W1:Y:S01]  /*0020*/  LDC R16, c[0x0][0x364] ;  /* 0x0000d900ff107b82 */ /* 0x000e620000000800 */
[----:B------:R-:W2:Y:S01]  /*0030*/  LDCU UR6, c[0x0][0x398] ;  /* 0x00007300ff0677ac */ /* 0x000ea20008000800 */
[----:B------:R-:W1:Y:S06]  /*0040*/  S2R R3, SR_TID.Y ;  /* 0x0000000000037919 */ /* 0x000e6c0000002200 */
[----:B------:R-:W0:Y:S08]  /*0050*/  S2UR UR5, SR_CTAID.X ;  /* 0x00000000000579c3 */ /* 0x000e300000002500 */
[----:B------:R-:W0:Y:S08]  /*0060*/  LDC R0, c[0x0][0x360] ;  /* 0x0000d800ff007b82 */ /* 0x000e300000000800 */
[----:B------:R-:W1:Y:S08]  /*0070*/  S2UR UR4, SR_CTAID.Y ;  /* 0x00000000000479c3 */ /* 0x000e700000002600 */
[----:B------:R-:W3:Y:S01]  /*0080*/  LDC R17, c[0x0][0x3a0] ;  /* 0x0000e800ff117b82 */ /* 0x000ee20000000800 */
[----:B0-----:R-:W-:-:S02]  /*0090*/  IMAD R0, R0, UR5, R5 ;  /* 0x0000000500007c24 */ /* 0x001fc4000f8e0205 */
[----:B-1----:R-:W-:-:S03]  /*00a0*/  IMAD R16, R16, UR4, R3 ;  /* 0x0000000410107c24 */ /* 0x002fc6000f8e0203 */
[----:B---3--:R-:W-:-:S04]  /*00b0*/  ISETP.GE.AND P0, PT, R0, R17, PT ;  /* 0x000000110000720c */ /* 0x008fc80003f06270 */
[----:B--2---:R-:W-:-:S13]  /*00c0*/  ISETP.GE.OR P0, PT, R16, UR6, P0 ;  /* 0x0000000610007c0c */ /* 0x004fda0008706670 */
[----:B------:R-:W-:Y:S05]  /*00d0*/  @P0 EXIT ;  /* 0x000000000000094d */ /* 0x000fea0003800000 */
[----:B------:R-:W0:Y:S01]  /*00e0*/  LDC R19, c[0x0][0x39c] ;  /* 0x0000e700ff137b82 */ /* 0x000e220000000800 */
[----:B------:R-:W1:Y:S01]  /*00f0*/  LDCU.64 UR4, c[0x0][0x358] ;  /* 0x00006b00ff0477ac */ /* 0x000e620008000a00 */
[----:B------:R-:W-:Y:S01]  /*0100*/  HFMA2 R24, -RZ, RZ, 0, 0 ;  /* 0x00000000ff187431 */ /* 0x000fe200000001ff */
[----:B0-----:R-:W-:-:S13]  /*0110*/  ISETP.GE.AND P0, PT, R19, 0x1, PT ;  /* 0x000000011300780c */ /* 0x001fda0003f06270 */
[----:B-1----:R-:W-:Y:S05]  /*0120*/  @!P0 BRA `(.L_x_0) ;  /* 0x0000000400dc8947 */ /* 0x002fea0003800000 */
[C---:B------:R-:W-:Y:S01]  /*0130*/  ISETP.GE.U32.AND P1, PT, R19.reuse, 0x8, PT ;  /* 0x000000081300780c */ /* 0x040fe20003f26070 */
[----:B------:R-:W-:Y:S01]  /*0140*/  IMAD R20, R16, R19, RZ ;  /* 0x0000001310147224 */ /* 0x000fe200078e02ff */
[----:B------:R-:W-:Y:S02]  /*0150*/  LOP3.LUT R27, R19, 0x7, RZ, 0xc0, !PT ;  /* 0x00000007131b7812 */ /* 0x000fe400078ec0ff */
[----:B------:R-:W-:Y:S02]  /*0160*/  MOV R21, RZ ;  /* 0x000000ff00157202 */ /* 0x000fe40000000f00 */
[----:B------:R-:W-:Y:S02]  /*0170*/  ISETP.NE.AND P0, PT, R27, RZ, PT ;  /* 0x000000ff1b00720c */ /* 0x000fe40003f05270 */
[----:B------:R-:W-:-:S05]  /*0180*/  MOV R24, RZ ;  /* 0x000000ff00187202 */ /* 0x000fca0000000f00 */
[----:B------:R-:W-:Y:S06]  /*0190*/  @!P1 BRA `(.L_x_1) ;  /* 0x0000000000c09947 */ /* 0x000fec0003800000 */
[----:B------:R-:W0:Y:S01]  /*01a0*/  LDC.64 R2, c[0x0][0x380] ;  /* 0x0000e000ff027b82 */ /* 0x000e220000000a00 */
[----:B------:R-:W-:Y:S02]  /*01b0*/  LOP3.LUT R21, R19, 0x7ffffff8, RZ, 0xc0, !PT ;  /* 0x7ffffff813157812 */ /* 0x000fe400078ec0ff */
[----:B------:R-:W-:Y:S02]  /*01c0*/  MOV R24, RZ ;  /* 0x000000ff00187202 */ /* 0x000fe40000000f00 */
[----:B------:R-:W-:Y:S02]  /*01d0*/  MOV R18, R0 ;  /* 0x0000000000127202 */ /* 0x000fe40000000f00 */
[----:B------:R-:W-:Y:S01]  /*01e0*/  IADD3 R22, PT, PT, -R21, RZ, RZ ;  /* 0x000000ff15167210 */ /* 0x000fe20007ffe1ff */
[----:B0-----:R-:W-:-:S03]  /*01f0*/  IMAD.WIDE.U32 R2, R20, 0x4, R2 ;  /* 0x0000000414027825 */ /* 0x001fc600078e0002 */
[----:B------:R-:W-:-:S04]  /*0200*/  IADD3 R4, P1, PT, R2, 0x10, RZ ;  /* 0x0000001002047810 */ /* 0x000fc80007f3e0ff */
[----:B------:R-:W-:-:S09]  /*0210*/  IADD3.X R3, PT, PT, RZ, R3, RZ, P1, !PT ;  /* 0x00000003ff037210 */ /* 0x000fd20000ffe4ff */
.L_x_2:
[----:B------:R-:W0:Y:S01]  /*0220*/  LDC.64 R14, c[0x0][0x388] ;  /* 0x0000e200ff0e7b82 */ /* 0x000e220000000a00 */
[----:B------:R-:W-:-:S05]  /*0230*/  MOV R2, R4 ;  /* 0x0000000400027202 */ /* 0x000fca0000000f00 */
[----:B------:R-:W2:Y:S04]  /*0240*/  LDG.E R25, desc[UR4][R2.64+-0x10] ;  /* 0xfffff00402197981 */ /* 0x000ea8000c1e1900 */
[----:B------:R-:W3:Y:S04]  /*0250*/  LDG.E R23, desc[UR4][R2.64+-0xc] ;  /* 0xfffff40402177981 */ /* 0x000ee8000c1e1900 */
[----:B------:R-:W4:Y:S04]  /*0260*/  LDG.E R29, desc[UR4][R2.64+-0x8] ;  /* 0xfffff804021d7981 */ /* 0x000f28000c1e1900 */
[----:B------:R-:W5:Y:S01]  /*0270*/  LDG.E R28, desc[UR4][R2.64+-0x4] ;  /* 0xfffffc04021c7981 */ /* 0x000f62000c1e1900 */
[----:B0-----:R-:W-:-:S05]  /*0280*/  IMAD.WIDE R14, R18, 0x4, R14 ;  /* 0x00000004120e7825 */ /* 0x001fca00078e020e */
[----:B------:R0:W2:Y:S01]  /*0290*/  LDG.E R26, desc[UR4][R14.64] ;  /* 0x000000040e1a7981 */ /* 0x0000a2000c1e1900 */
[----:B------:R-:W-:-:S04]  /*02a0*/  IMAD.WIDE R12, R17, 0x4, R14 ;  /* 0x00000004110c7825 */ /* 0x000fc800078e020e */
[C---:B------:R-:W-:Y:S02]  /*02b0*/  IMAD.WIDE R4, R17.reuse, 0x4, R12 ;  /* 0x0000000411047825 */ /* 0x040fe400078e020c */
[----:B------:R-:W3:Y:S02]  /*02c0*/  LDG.E R12, desc[UR4][R12.64] ;  /* 0x000000040c0c7981 */ /* 0x000ee4000c1e1900 */
[C---:B------:R-:W-:Y:S02]  /*02d0*/  IMAD.WIDE R8, R17.reuse, 0x4, R4 ;  /* 0x0000000411087825 */ /* 0x040fe400078e0204 */
[----:B------:R-:W4:Y:S02]  /*02e0*/  LDG.E R4, desc[UR4][R4.64] ;  /* 0x0000000404047981 */ /* 0x000f24000c1e1900 */
[C---:B------:R-:W-:Y:S02]  /*02f0*/  IMAD.WIDE R6, R17.reuse, 0x4, R8 ;  /* 0x0000000411067825 */ /* 0x040fe400078e0208 */
[----:B------:R-:W5:Y:S02]  /*0300*/  LDG.E R8, desc[UR4][R8.64] ;  /* 0x0000000408087981 */ /* 0x000f64000c1e1900 */
[----:B------:R-:W-:-:S02]  /*0310*/  IMAD.WIDE R10, R17, 0x4, R6 ;  /* 0x00000004110a7825 */ /* 0x000fc400078e0206 */
[----:B------:R-:W5:Y:S04]  /*0320*/  LDG.E R5, desc[UR4][R2.64] ;  /* 0x0000000402057981 */ /* 0x000f68000c1e1900 */
[----:B------:R-:W5:Y:S01]  /*0330*/  LDG.E R6, desc[UR4][R6.64] ;  /* 0x0000000406067981 */ /* 0x000f62000c1e1900 */
[----:B0-----:R-:W-:-:S03]  /*0340*/  IMAD.WIDE R14, R17, 0x4, R10 ;  /* 0x00000004110e7825 */ /* 0x001fc600078e020a */
[----:B------:R-:W5:Y:S04]  /*0350*/  LDG.E R10, desc[UR4][R10.64] ;  /* 0x000000040a0a7981 */ /* 0x000f68000c1e1900 */
[----:B------:R-:W5:Y:S04]  /*0360*/  LDG.E R13, desc[UR4][R14.64] ;  /* 0x000000040e0d7981 */ /* 0x000f68000c1e1900 */
[----:B------:R-:W5:Y:S04]  /*0370*/  LDG.E R7, desc[UR4][R2.64+0x4] ;  /* 0x0000040402077981 */ /* 0x000f68000c1e1900 */
[----:B------:R-:W5:Y:S01]  /*0380*/  LDG.E R9, desc[UR4][R2.64+0xc] ;  /* 0x00000c0402097981 */ /* 0x000f62000c1e1900 */
[----:B--2---:R-:W-:-:S02]  /*0390*/  IMAD R26, R25, R26, R24 ;  /* 0x0000001a191a7224 */ /* 0x004fc400078e0218 */
[----:B------:R-:W-:Y:S02]  /*03a0*/  IMAD.WIDE R24, R17, 0x4, R14 ;  /* 0x0000000411187825 */ /* 0x000fe400078e020e */
[----:B------:R0:W2:Y:S04]  /*03b0*/  LDG.E R14, desc[UR4][R2.64+0x8] ;  /* 0x00000804020e7981 */ /* 0x0000a8000c1e1900 */
[----:B------:R-:W2:Y:S01]  /*03c0*/  LDG.E R24, desc[UR4][R24.64] ;  /* 0x0000000418187981 */ /* 0x000ea2000c1e1900 */
[----:B---3--:R-:W-:Y:S01]  /*03d0*/  IMAD R12, R23, R12, R26 ;  /* 0x0000000c170c7224 */ /* 0x008fe200078e021a */
[----:B------:R-:W-:-:S03]  /*03e0*/  IADD3 R22, PT, PT, R22, 0x8, RZ ;  /* 0x0000000816167810 */ /* 0x000fc60007ffe0ff */
[----:B----4-:R-:W-:Y:S01]  /*03f0*/  IMAD R29, R29, R4, R12 ;  /* 0x000000041d1d7224 */ /* 0x010fe200078e020c */
[----:B------:R-:W-:-:S03]  /*0400*/  ISETP.NE.AND P1, PT, R22, RZ, PT ;  /* 0x000000ff1600720c */ /* 0x000fc60003f25270 */
[----:B-----5:R-:W-:Y:S01]  /*0410*/  IMAD R8, R28, R8, R29 ;  /* 0x000000081c087224 */ /* 0x020fe200078e021d */
[----:B------:R-:W-:-:S03]  /*0420*/  IADD3 R4, P2, PT, R2, 0x20, RZ ;  /* 0x0000002002047810 */ /* 0x000fc60007f5e0ff */
[----:B------:R-:W-:Y:S01]  /*0430*/  IMAD R5, R5, R6, R8 ;  /* 0x0000000605057224 */ /* 0x000fe200078e0208 */
[----:B0-----:R-:W-:Y:S02]  /*0440*/  IADD3.X R3, PT, PT, RZ, R3, RZ, P2, !PT ;  /* 0x00000003ff037210 */ /* 0x001fe400017fe4ff */
[----:B------:R-:W-:Y:S01]  /*0450*/  LEA R18, R17, R18, 0x3 ;  /* 0x0000001211127211 */ /* 0x000fe200078e18ff */
[----:B------:R-:W-:-:S04]  /*0460*/  IMAD R5, R7, R10, R5 ;  /* 0x0000000a07057224 */ /* 0x000fc800078e0205 */
[----:B--2---:R-:W-:-:S04]  /*0470*/  IMAD R5, R14, R13, R5 ;  /* 0x0000000d0e057224 */ /* 0x004fc800078e0205 */
[----:B------:R-:W-:Y:S01]  /*0480*/  IMAD R24, R9, R24, R5 ;  /* 0x0000001809187224 */ /* 0x000fe200078e0205 */
[----:B------:R-:W-:Y:S06]  /*0490*/  @P1 BRA `(.L_x_2) ;  /* 0xfffffffc00601947 */ /* 0x000fec000383ffff */
.L_x_1:
[----:B------:R-:W-:Y:S05]  /*04a0*/  @!P0 BRA `(.L_x_0) ;  /* 0x0000000000fc8947 */ /* 0x000fea0003800000 */
[----:B------:R-:W-:Y:S02]  /*04b0*/  ISETP.GE.U32.AND P1, PT, R27, 0x4, PT ;  /* 0x000000041b00780c */ /* 0x000fe40003f26070 */
[----:B------:R-:W-:-:S04]  /*04c0*/  LOP3.LUT R14, R19, 0x3, RZ, 0xc0, !PT ;  /* 0x00000003130e7812 */ /* 0x000fc800078ec0ff */
[----:B------:R-:W-:-:S07]  /*04d0*/  ISETP.NE.AND P0, PT, R14, RZ, PT ;  /* 0x000000ff0e00720c */ /* 0x000fce0003f05270 */
[----:B------:R-:W-:Y:S06]  /*04e0*/  @!P1 BRA `(.L_x_3) ;  /* 0x00000000006c9947 */ /* 0x000fec0003800000 */
[----:B------:R-:W0:Y:S01]  /*04f0*/  LDC.64 R4, c[0x0][0x388] ;  /* 0x0000e200ff047b82 */ /* 0x000e220000000a00 */
[----:B------:R-:W1:Y:S01]  /*0500*/  LDCU.64 UR6, c[0x0][0x380] ;  /* 0x00007000ff0677ac */ /* 0x000e620008000a00 */
[----:B------:R-:W-:Y:S01]  /*0510*/  IMAD R7, R21, R17, R0 ;  /* 0x0000001115077224 */ /* 0x000fe200078e0200 */
[CC--:B------:R-:W-:Y:S02]  /*0520*/  IADD3 R3, PT, PT, R20.reuse, R21.reuse, RZ ;  /* 0x0000001514037210 */ /* 0x0c0fe40007ffe0ff */
[----:B------:R-:W-:-:S03]  /*0530*/  IADD3 R8, P1, PT, R20, R21, RZ ;  /* 0x0000001514087210 */ /* 0x000fc60007f3e0ff */
[----:B------:R-:W2:Y:S01]  /*0540*/  LDC.64 R12, c[0x0][0x380] ;  /* 0x0000e000ff0c7b82 */ /* 0x000ea20000000a00 */
[----:B0-----:R-:W-:-:S04]  /*0550*/  IMAD.WIDE R4, R7, 0x4, R4 ;  /* 0x0000000407047825 */ /* 0x001fc800078e0204 */
[----:B------:R-:W-:Y:S02]  /*0560*/  IMAD.WIDE R6, R17, 0x4, R4 ;  /* 0x0000000411067825 */ /* 0x000fe400078e0204 */
[----:B------:R-:W3:Y:S02]  /*0570*/  LDG.E R4, desc[UR4][R4.64] ;  /* 0x0000000404047981 */ /* 0x000ee4000c1e1900 */
[----:B--2---:R-:W-:Y:S01]  /*0580*/  IMAD.WIDE.U32 R12, R3, 0x4, R12 ;  /* 0x00000004030c7825 */ /* 0x004fe200078e000c */
[----:B------:R-:W-:Y:S02]  /*0590*/  IADD3.X R3, PT, PT, RZ, RZ, RZ, P1, !PT ;  /* 0x000000ffff037210 */ /* 0x000fe40000ffe4ff */
[----:B-1----:R-:W-:-:S03]  /*05a0*/  LEA R2, P1, R8, UR6, 0x2 ;  /* 0x0000000608027c11 */ /* 0x002fc6000f8210ff */
[----:B------:R-:W3:Y:S01]  /*05b0*/  LDG.E R13, desc[UR4][R12.64] ;  /* 0x000000040c0d7981 */ /* 0x000ee2000c1e1900 */
[----:B------:R-:W-:Y:S01]  /*05c0*/  LEA.HI.X R3, R8, UR7, R3, 0x2, P1 ;  /* 0x0000000708037c11 */ /* 0x000fe200088f1403 */
[C---:B------:R-:W-:Y:S02]  /*05d0*/  IMAD.WIDE R8, R17.reuse, 0x4, R6 ;  /* 0x0000000411087825 */ /* 0x040fe400078e0206 */
[----:B------:R-:W2:Y:S04]  /*05e0*/  LDG.E R6, desc[UR4][R6.64] ;  /* 0x0000000406067981 */ /* 0x000ea8000c1e1900 */
[----:B------:R-:W2:Y:S01]  /*05f0*/  LDG.E R15, desc[UR4][R2.64+0x4] ;  /* 0x00000404020f7981 */ /* 0x000ea2000c1e1900 */
[----:B------:R-:W-:-:S03]  /*0600*/  IMAD.WIDE R10, R17, 0x4, R8 ;  /* 0x00000004110a7825 */ /* 0x000fc600078e0208 */
[----:B------:R-:W4:Y:S04]  /*0610*/  LDG.E R22, desc[UR4][R8.64] ;  /* 0x0000000408167981 */ /* 0x000f28000c1e1900 */
[----:B------:R-:W4:Y:S04]  /*0620*/  LDG.E R18, desc[UR4][R2.64+0x8] ;  /* 0x0000080402127981 */ /* 0x000f28000c1e1900 */
[----:B------:R-:W5:Y:S04]  /*0630*/  LDG.E R26, desc[UR4][R2.64+0xc] ;  /* 0x00000c04021a7981 */ /* 0x000f68000c1e1900 */
[----:B------:R-:W5:Y:S01]  /*0640*/  LDG.E R10, desc[UR4][R10.64] ;  /* 0x000000040a0a7981 */ /* 0x000f62000c1e1900 */
[----:B------:R-:W-:Y:S01]  /*0650*/  IADD3 R21, PT, PT, R21, 0x4, RZ ;  /* 0x0000000415157810 */ /* 0x000fe20007ffe0ff */
[----:B---3--:R-:W-:-:S04]  /*0660*/  IMAD R24, R13, R4, R24 ;  /* 0x000000040d187224 */ /* 0x008fc800078e0218 */
[----:B--2---:R-:W-:-:S04]  /*0670*/  IMAD R15, R15, R6, R24 ;  /* 0x000000060f0f7224 */ /* 0x004fc800078e0218 */
[----:B----4-:R-:W-:-:S04]  /*0680*/  IMAD R15, R18, R22, R15 ;  /* 0x00000016120f7224 */ /* 0x010fc800078e020f */
[----:B-----5:R-:W-:-:S07]  /*0690*/  IMAD R24, R26, R10, R15 ;  /* 0x0000000a1a187224 */ /* 0x020fce00078e020f */
.L_x_3:
[----:B------:R-:W-:Y:S05]  /*06a0*/  @!P0 BRA `(.L_x_0) ;  /* 0x00000000007c8947 */ /* 0x000fea0003800000 */
[----:B------:R-:W-:Y:S01]  /*06b0*/  ISETP.NE.AND P1, PT, R14, 0x1, PT ;  /* 0x000000010e00780c */ /* 0x000fe20003f25270 */
[----:B------:R-:W0:Y:S01]  /*06c0*/  LDC.64 R10, c[0x0][0x380] ;  /* 0x0000e000ff0a7b82 */ /* 0x000e220000000a00 */
[----:B------:R-:W-:-:S04]  /*06d0*/  LOP3.LUT R19, R19, 0x1, RZ, 0xc0, !PT ;  /* 0x0000000113137812 */ /* 0x000fc800078ec0ff */
[----:B------:R-:W-:-:S03]  /*06e0*/  ISETP.NE.U32.AND P0, PT, R19, 0x1, PT ;  /* 0x000000011300780c */ /* 0x000fc60003f05070 */
[----:B------:R-:W1:Y:S04]  /*06f0*/  LDC.64 R8, c[0x0][0x388] ;  /* 0x0000e200ff087b82 */ /* 0x000e680000000a00 */
[CC--:B------:R-:W-:Y:S02]  /*0700*/  @P1 IADD3 R13, PT, PT, R20.reuse, R21.reuse, RZ ;  /* 0x00000015140d1210 */ /* 0x0c0fe40007ffe0ff */
[----:B------:R-:W-:Y:S02]  /*0710*/  @P1 IADD3 R12, P2, PT, R20, R21, RZ ;  /* 0x00000015140c1210 */ /* 0x000fe40007f5e0ff */
[----:B------:R-:W2:Y:S02]  /*0720*/  @P1 LDC.64 R2, c[0x0][0x380] ;  /* 0x0000e000ff021b82 */ /* 0x000ea40000000a00 */
[----:B------:R-:W-:-:S06]  /*0730*/  @P1 IADD3.X R14, PT, PT, RZ, RZ, RZ, P2, !PT ;  /* 0x000000ffff0e1210 */ /* 0x000fcc00017fe4ff */
[----:B------:R-:W3:Y:S01]  /*0740*/  LDC.64 R4, c[0x0][0x380] ;  /* 0x0000e000ff047b82 */ /* 0x000ee20000000a00 */
[----:B0-----:R-:W-:-:S04]  /*0750*/  @P1 IMAD.WIDE.U32 R10, R13, 0x4, R10 ;  /* 0x000000040d0a1825 */ /* 0x001fc800078e000a */
[C---:B------:R-:W-:Y:S01]  /*0760*/  @P1 IMAD R13, R21.reuse, R17, R0 ;  /* 0x00000011150d1224 */ /* 0x040fe200078e0200 */
[----:B------:R-:W-:Y:S01]  /*0770*/  @P1 IADD3 R21, PT, PT, R21, 0x2, RZ ;  /* 0x0000000215151810 */ /* 0x000fe20007ffe0ff */
[----:B------:R-:W4:Y:S01]  /*0780*/  @P1 LDG.E R11, desc[UR4][R10.64] ;  /* 0x000000040a0b1981 */ /* 0x000f22000c1e1900 */
[----:B------:R-:W0:Y:S01]  /*0790*/  LDC.64 R6, c[0x0][0x388] ;  /* 0x0000e200ff067b82 */ /* 0x000e220000000a00 */
[----:B-1----:R-:W-:Y:S01]  /*07a0*/  @P1 IMAD.WIDE R8, R13, 0x4, R8 ;  /* 0x000000040d081825 */ /* 0x002fe200078e0208 */
[----:B------:R-:W-:Y:S02]  /*07b0*/  @!P0 IADD3 R15, PT, PT, R20, R21, RZ ;  /* 0x00000015140f8210 */ /* 0x000fe40007ffe0ff */
[----:B--2---:R-:W-:Y:S01]  /*07c0*/  @P1 LEA R2, P2, R12, R2, 0x2 ;  /* 0x000000020c021211 */ /* 0x004fe200078410ff */
[----:B------:R-:W-:-:S03]  /*07d0*/  @!P0 IMAD R21, R21, R17, R0 ;  /* 0x0000001115158224 */ /* 0x000fc600078e0200 */
[----:B------:R-:W-:Y:S01]  /*07e0*/  @P1 LEA.HI.X R3, R12, R3, R14, 0x2, P2 ;  /* 0x000000030c031211 */ /* 0x000fe200010f140e */
[----:B------:R-:W-:Y:S01]  /*07f0*/  @P1 IMAD.WIDE R12, R17, 0x4, R8 ;  /* 0x00000004110c1825 */ /* 0x000fe200078e0208 */
[----:B------:R-:W4:Y:S03]  /*0800*/  @P1 LDG.E R14, desc[UR4][R8.64] ;  /* 0x00000004080e1981 */ /* 0x000f26000c1e1900 */
[----:B---3--:R-:W-:Y:S01]  /*0810*/  @!P0 IMAD.WIDE.U32 R4, R15, 0x4, R4 ;  /* 0x000000040f048825 */ /* 0x008fe200078e0004 */
[----:B------:R-:W2:Y:S04]  /*0820*/  @P1 LDG.E R2, desc[UR4][R2.64+0x4] ;  /* 0x0000040402021981 */ /* 0x000ea8000c1e1900 */
[----:B------:R-:W2:Y:S01]  /*0830*/  @P1 LDG.E R12, desc[UR4][R12.64] ;  /* 0x000000040c0c1981 */ /* 0x000ea2000c1e1900 */
[----:B0-----:R-:W-:-:S03]  /*0840*/  @!P0 IMAD.WIDE R6, R21, 0x4, R6 ;  /* 0x0000000415068825 */ /* 0x001fc600078e0206 */
[----:B------:R-:W3:Y:S04]  /*0850*/  @!P0 LDG.E R5, desc[UR4][R4.64] ;  /* 0x0000000404058981 */ /* 0x000ee8000c1e1900 */
[----:B------:R-:W3:Y:S01]  /*0860*/  @!P0 LDG.E R6, desc[UR4][R6.64] ;  /* 0x0000000406068981 */ /* 0x000ee2000c1e1900 */
[----:B----4-:R-:W-:-:S04]  /*0870*/  @P1 IMAD R11, R11, R14, R24 ;  /* 0x0000000e0b0b1224 */ /* 0x010fc800078e0218 */
[----:B--2---:R-:W-:-:S04]  /*0880*/  @P1 IMAD R24, R2, R12, R11 ;  /* 0x0000000c02181224 */ /* 0x004fc800078e020b */
[----:B---3--:R-:W-:-:S07]  /*0890*/  @!P0 IMAD R24, R5, R6, R24 ;  /* 0x0000000605188224 */ /* 0x008fce00078e0218 */
.L_x_0:
[----:B------:R-:W0:Y:S01]  /*08a0*/  LDC.64 R2, c[0x0][0x390] ;  /* 0x0000e400ff027b82 */ /* 0x000e220000000a00 */
[----:B------:R-:W-:-:S04]  /*08b0*/  IMAD R17, R16, R17, R0 ;  /* 0x0000001110117224 */ /* 0x000fc800078e0200 */
[----:B0-----:R-:W-:-:S05]  /*08c0*/  IMAD.WIDE R2, R17, 0x4, R2 ;  /* 0x0000000411027825 */ /* 0x001fca00078e0202 */
[----:B------:R-:W-:Y:S01]  /*08d0*/  STG.E desc[UR4][R2.64], R24 ;  /* 0x0000001802007986 */ /* 0x000fe2000c101904 */
[----:B------:R-:W-:Y:S05]  /*08e0*/  EXIT ;  /* 0x000000000000794d */ /* 0x000fea0003800000 */
.L_x_4:
[----:B------:R-:W-:-:S00]  /*08f0*/  BRA `(.L_x_4) ;  /* 0xfffffffc00fc7947 */ /* 0x000fc0000383ffff */
[----:B------:R-:W-:-:S00]  /*0900*/  NOP ;  /* 0x0000000000007918 */ /* 0x000fc00000000000 */
[----:B------:R-:W-:-:S00]  /*0910*/  NOP ;  /* 0x0000000000007918 */ /* 0x000fc00000000000 */
[----:B------:R-:W-:-:S00]  /*0920*/  NOP ;  /* 0x0000000000007918 */ /* 0x000fc00000000000 */
[----:B------:R-:W-:-:S00]  /*0930*/  NOP ;  /* 0x0000000000007918 */ /* 0x000fc00000000000 */
[----:B------:R-:W-:-:S00]  /*0940*/  NOP ;  /* 0x0000000000007918 */ /* 0x000fc00000000000 */
[----:B------:R-:W-:-:S00]  /*0950*/  NOP ;  /* 0x0000000000007918 */ /* 0x000fc00000000000 */
[----:B------:R-:W-:-:S00]  /*0960*/  NOP ;  /* 0x0000000000007918 */ /* 0x000fc00000000000 */
[----:B------:R-:W-:-:S00]  /*0970*/  NOP ;  /* 0x0000000000007918 */ /* 0x000fc00000000000 */
.L_x_5:


//--------------------- .nv.shared.reserved.0     --------------------------
	.section	.nv.shared.reserved.0,"aw",@nobits
	.weak		__nv_reservedSMEM_offset_0_alias
	.size		__nv_reservedSMEM_offset_0_alias, 0, 64
	.other		__nv_reservedSMEM_offset_0_alias,@"STO_CUDA_RESERVED_SHARED STV_DEFAULT"
__nv_reservedSMEM_offset_0_alias:
	.zero		0
	.zero		64


//--------------------- .nv.constant0._Z19matrix_multiply_gpuPiS_S_iii --------------------------
	.section	.nv.constant0._Z19matrix_multiply_gpuPiS_S_iii,"a",@progbits
	.sectionflags	@""
	.align	4
.nv.constant0._Z19matrix_multiply_gpuPiS_S_iii:
	.zero		932


//--------------------- SYMBOLS --------------------------

	.type		.nv.reservedSmem.offset0,@object
	.size		.nv.reservedSmem.offset0,0x4
